//
// Generated by NVIDIA NVVM Compiler
//
// Compiler Build ID: CL-36424714
// Cuda compilation tools, release 13.0, V13.0.88
// Based on NVVM 20.0.0
//

.version 9.0
.target sm_100
.address_size 64

	// .globl	_Z6simplePf

.visible .entry _Z6simplePf(
	.param .u64 .ptr .align 1 _Z6simplePf_param_0
)
{
	.reg .b32 	%r<2>;
	.reg .b32 	%f<3>;
	.reg .b64 	%rd<5>;

	ld.param.u64 	%rd1, [_Z6simplePf_param_0];
	cvta.to.global.u64 	%rd2, %rd1;
	mov.u32 	%r1, %tid.x;
	mul.wide.u32 	%rd3, %r1, 4;
	add.s64 	%rd4, %rd2, %rd3;
	ld.global.f32 	%f1, [%rd4];
	sqrt.rn.f32 	%f2, %f1;
	st.global.f32 	[%rd4], %f2;
	ret;

}
	// .globl	_Z10add_matrixPfS_S_i
.visible .entry _Z10add_matrixPfS_S_i(
	.param .u64 .ptr .align 1 _Z10add_matrixPfS_S_i_param_0,
	.param .u64 .ptr .align 1 _Z10add_matrixPfS_S_i_param_1,
	.param .u64 .ptr .align 1 _Z10add_matrixPfS_S_i_param_2,
	.param .u32 _Z10add_matrixPfS_S_i_param_3
)
{
	.reg .b32 	%r<11>;
	.reg .b32 	%f<4>;
	.reg .b64 	%rd<11>;

	ld.param.u64 	%rd1, [_Z10add_matrixPfS_S_i_param_0];
	ld.param.u64 	%rd2, [_Z10add_matrixPfS_S_i_param_1];
	ld.param.u64 	%rd3, [_Z10add_matrixPfS_S_i_param_2];
	ld.param.u32 	%r1, [_Z10add_matrixPfS_S_i_param_3];
	cvta.to.global.u64 	%rd4, %rd3;
	cvta.to.global.u64 	%rd5, %rd2;
	cvta.to.global.u64 	%rd6, %rd1;
	mov.u32 	%r2, %ctaid.x;
	mov.u32 	%r3, %ntid.x;
	mov.u32 	%r4, %tid.x;
	mad.lo.s32 	%r5, %r2, %r3, %r4;
	mov.u32 	%r6, %ctaid.y;
	mov.u32 	%r7, %ntid.y;
	mov.u32 	%r8, %tid.y;
	mad.lo.s32 	%r9, %r6, %r7, %r8;
	mad.lo.s32 	%r10, %r1, %r9, %r5;
	mul.wide.s32 	%rd7, %r10, 4;
	add.s64 	%rd8, %rd6, %rd7;
	ld.global.f32 	%f1, [%rd8];
	add.s64 	%rd9, %rd5, %rd7;
	ld.global.f32 	%f2, [%rd9];
	add.f32 	%f3, %f1, %f2;
	add.s64 	%rd10, %rd4, %rd7;
	st.global.f32 	[%rd10], %f3;
	ret;

}


// ===== COMPILED SASS (sm_100) =====

	.target	sm_100

	.elftype	@"ET_EXEC"


//--------------------- .note.nv.tkinfo           --------------------------
	.section	.note.nv.tkinfo,"",@"SHT_NOTE"
	.sectionflags	@"SHF_NOTE_NV_TKINFO"
	.tkinfo
        /*0018*/ 	.word	0x00000002
        /*0030*/ 	.string	""
        /*0030*/ 	.string	"ptxas"
        /*0030*/ 	.string	"Cuda compilation tools, release 13.0, V13.0.88"
        /*0030*/ 	.string	"Build cuda_13.0.r13.0/compiler.36424714_0"
        /*0030*/ 	.string	"-arch sm_100 -m 64 "



//--------------------- .note.nv.cuinfo           --------------------------
	.section	.note.nv.cuinfo,"",@"SHT_NOTE"
	.sectionflags	@"SHF_NOTE_NV_CUINFO"
        /*0018*/ 	.short	0x0002
        /*001a*/ 	.short	0x0064
        /*001c*/ 	.short	0x0082
	.zero		2


//--------------------- .nv.info                  --------------------------
	.section	.nv.info,"",@"SHT_CUDA_INFO"
	.align	4


	//----- nvinfo : EIATTR_REGCOUNT
	.align		4
        /*0000*/ 	.byte	0x04, 0x2f
        /*0002*/ 	.short	(.L_1 - .L_0)
	.align		4
.L_0:
        /*0004*/ 	.word	index@(_Z6simplePf)
        /*0008*/ 	.word	0x0000000c


	//----- nvinfo : EIATTR_FRAME_SIZE
	.align		4
.L_1:
        /*000c*/ 	.byte	0x04, 0x11
        /*000e*/ 	.short	(.L_3 - .L_2)
	.align		4
.L_2:
        /*0010*/ 	.word	index@($__internal_0_$__cuda_sm20_sqrt_rn_f32_slowpath)
        /*0014*/ 	.word	0x00000000


	//----- nvinfo : EIATTR_FRAME_SIZE
	.align		4
.L_3:
        /*0018*/ 	.byte	0x04, 0x11
        /*001a*/ 	.short	(.L_5 - .L_4)
	.align		4
.L_4:
        /*001c*/ 	.word	index@(_Z6simplePf)
        /*0020*/ 	.word	0x00000000


	//----- nvinfo : EIATTR_REGCOUNT
	.align		4
.L_5:
        /*0024*/ 	.byte	0x04, 0x2f
        /*0026*/ 	.short	(.L_7 - .L_6)
	.align		4
.L_6:
        /*0028*/ 	.word	index@(_Z10add_matrixPfS_S_i)
        /*002c*/ 	.word	0x0000000c


	//----- nvinfo : EIATTR_FRAME_SIZE
	.align		4
.L_7:
        /*0030*/ 	.byte	0x04, 0x11
        /*0032*/ 	.short	(.L_9 - .L_8)
	.align		4
.L_8:
        /*0034*/ 	.word	index@(_Z10add_matrixPfS_S_i)
        /*0038*/ 	.word	0x00000000


	//----- nvinfo : EIATTR_MIN_STACK_SIZE
	.align		4
.L_9:
        /*003c*/ 	.byte	0x04, 0x12
        /*003e*/ 	.short	(.L_11 - .L_10)
	.align		4
.L_10:
        /*0040*/ 	.word	index@(_Z10add_matrixPfS_S_i)
        /*0044*/ 	.word	0x00000000


	//----- nvinfo : EIATTR_MIN_STACK_SIZE
	.align		4
.L_11:
        /*0048*/ 	.byte	0x04, 0x12
        /*004a*/ 	.short	(.L_13 - .L_12)
	.align		4
.L_12:
        /*004c*/ 	.word	index@(_Z6simplePf)
        /*0050*/ 	.word	0x00000000
.L_13:


//--------------------- .nv.compat                --------------------------
	.section	.nv.compat,"",@"SHT_CUDA_COMPAT_INFO"
	.align	4
        /*0000*/ 	.byte	0x02, 0x09, 0x00, 0x00, 0x02, 0x02, 0x01, 0x00, 0x02, 0x05, 0x05, 0x00, 0x03, 0x07, 0x01, 0x01
        /*0010*/ 	.byte	0x02, 0x03, 0x00, 0x00, 0x02, 0x06, 0x01, 0x00, 0x04, 0x0b, 0x08, 0x00, 0x01, 0x00, 0x00, 0x00
        /*0020*/ 	.byte	0x00, 0x00, 0x00, 0x00


//--------------------- .nv.info._Z10add_matrixPfS_S_i --------------------------
	.section	.nv.info._Z10add_matrixPfS_S_i,"",@"SHT_CUDA_INFO"
	.sectionflags	@""
	.align	4


	//----- nvinfo : EIATTR_CUDA_API_VERSION
	.align		4
        /*0000*/ 	.byte	0x04, 0x37
        /*0002*/ 	.short	(.L_15 - .L_14)
.L_14:
        /*0004*/ 	.word	0x00000082


	//----- nvinfo : EIATTR_KPARAM_INFO
	.align		4
.L_15:
        /*0008*/ 	.byte	0x04, 0x17
        /*000a*/ 	.short	(.L_17 - .L_16)
.L_16:
        /*000c*/ 	.word	0x00000000
        /*0010*/ 	.short	0x0003
        /*0012*/ 	.short	0x0018
        /*0014*/ 	.byte	0x00, 0xf0, 0x11, 0x00


	//----- nvinfo : EIATTR_KPARAM_INFO
	.align		4
.L_17:
        /*0018*/ 	.byte	0x04, 0x17
        /*001a*/ 	.short	(.L_19 - .L_18)
.L_18:
        /*001c*/ 	.word	0x00000000
        /*0020*/ 	.short	0x0002
        /*0022*/ 	.short	0x0010
        /*0024*/ 	.byte	0x00, 0xf5, 0x21, 0x00


	//----- nvinfo : EIATTR_KPARAM_INFO
	.align		4
.L_19:
        /*0028*/ 	.byte	0x04, 0x17
        /*002a*/ 	.short	(.L_21 - .L_20)
.L_20:
        /*002c*/ 	.word	0x00000000
        /*0030*/ 	.short	0x0001
        /*0032*/ 	.short	0x0008
        /*0034*/ 	.byte	0x00, 0xf5, 0x21, 0x00


	//----- nvinfo : EIATTR_KPARAM_INFO
	.align		4
.L_21:
        /*0038*/ 	.byte	0x04, 0x17
        /*003a*/ 	.short	(.L_23 - .L_22)
.L_22:
        /*003c*/ 	.word	0x00000000
        /*0040*/ 	.short	0x0000
        /*0042*/ 	.short	0x0000
        /*0044*/ 	.byte	0x00, 0xf5, 0x21, 0x00


	//----- nvinfo : EIATTR_SPARSE_MMA_MASK
	.align		4
.L_23:
        /*0048*/ 	.byte	0x03, 0x50
        /*004a*/ 	.short	0x0000


	//----- nvinfo : EIATTR_MAXREG_COUNT
	.align		4
        /*004c*/ 	.byte	0x03, 0x1b
        /*004e*/ 	.short	0x00ff


	//----- nvinfo : EIATTR_MERCURY_ISA_VERSION
	.align		4
        /*0050*/ 	.byte	0x03, 0x5f
        /*0052*/ 	.short	0x0101


	//----- nvinfo : EIATTR_VRC_CTA_INIT_COUNT
	.align		4
        /*0054*/ 	.byte	0x02, 0x4a
	.zero		1
	.zero		1


	//----- nvinfo : EIATTR_EXIT_INSTR_OFFSETS
	.align		4
        /*0058*/ 	.byte	0x04, 0x1c
        /*005a*/ 	.short	(.L_25 - .L_24)


	//   ....[0]....
.L_24:
        /*005c*/ 	.word	0x00000160


	//----- nvinfo : EIATTR_CBANK_PARAM_SIZE
	.align		4
.L_25:
        /*0060*/ 	.byte	0x03, 0x19
        /*0062*/ 	.short	0x001c


	//----- nvinfo : EIATTR_PARAM_CBANK
	.align		4
        /*0064*/ 	.byte	0x04, 0x0a
        /*0066*/ 	.short	(.L_27 - .L_26)
	.align		4
.L_26:
        /*0068*/ 	.word	index@(.nv.constant0._Z10add_matrixPfS_S_i)
        /*006c*/ 	.short	0x0380
        /*006e*/ 	.short	0x001c


	//----- nvinfo : EIATTR_SW_WAR
	.align		4
.L_27:
        /*0070*/ 	.byte	0x04, 0x36
        /*0072*/ 	.short	(.L_29 - .L_28)
.L_28:
        /*0074*/ 	.word	0x00000008
.L_29:


//--------------------- .nv.info._Z6simplePf      --------------------------
	.section	.nv.info._Z6simplePf,"",@"SHT_CUDA_INFO"
	.sectionflags	@""
	.align	4


	//----- nvinfo : EIATTR_CUDA_API_VERSION
	.align		4
        /*0000*/ 	.byte	0x04, 0x37
        /*0002*/ 	.short	(.L_31 - .L_30)
.L_30:
        /*0004*/ 	.word	0x00000082


	//----- nvinfo : EIATTR_KPARAM_INFO
	.align		4
.L_31:
        /*0008*/ 	.byte	0x04, 0x17
        /*000a*/ 	.short	(.L_33 - .L_32)
.L_32:
        /*000c*/ 	.word	0x00000000
        /*0010*/ 	.short	0x0000
        /*0012*/ 	.short	0x0000
        /*0014*/ 	.byte	0x00, 0xf5, 0x21, 0x00


	//----- nvinfo : EIATTR_SPARSE_MMA_MASK
	.align		4
.L_33:
        /*0018*/ 	.byte	0x03, 0x50
        /*001a*/ 	.short	0x0000


	//----- nvinfo : EIATTR_MAXREG_COUNT
	.align		4
        /*001c*/ 	.byte	0x03, 0x1b
        /*001e*/ 	.short	0x00ff


	//----- nvinfo : EIATTR_MERCURY_ISA_VERSION
	.align		4
        /*0020*/ 	.byte	0x03, 0x5f
        /*0022*/ 	.short	0x0101


	//----- nvinfo : EIATTR_VRC_CTA_INIT_COUNT
	.align		4
        /*0024*/ 	.byte	0x02, 0x4a
	.zero		1
	.zero		1


	//----- nvinfo : EIATTR_EXIT_INSTR_OFFSETS
	.align		4
        /*0028*/ 	.byte	0x04, 0x1c
        /*002a*/ 	.short	(.L_35 - .L_34)


	//   ....[0]....
.L_34:
        /*002c*/ 	.word	0x00000150


	//----- nvinfo : EIATTR_CRS_STACK_SIZE
	.align		4
.L_35:
        /*0030*/ 	.byte	0x04, 0x1e
        /*0032*/ 	.short	(.L_37 - .L_36)
.L_36:
        /*0034*/ 	.word	0x00000000


	//----- nvinfo : EIATTR_CBANK_PARAM_SIZE
	.align		4
.L_37:
        /*0038*/ 	.byte	0x03, 0x19
        /*003a*/ 	.short	0x0008


	//----- nvinfo : EIATTR_PARAM_CBANK
	.align		4
        /*003c*/ 	.byte	0x04, 0x0a
        /*003e*/ 	.short	(.L_39 - .L_38)
	.align		4
.L_38:
        /*0040*/ 	.word	index@(.nv.constant0._Z6simplePf)
        /*0044*/ 	.short	0x0380
        /*0046*/ 	.short	0x0008


	//----- nvinfo : EIATTR_SW_WAR
	.align		4
.L_39:
        /*0048*/ 	.byte	0x04, 0x36
        /*004a*/ 	.short	(.L_41 - .L_40)
.L_40:
        /*004c*/ 	.word	0x00000008
.L_41:


//--------------------- .nv.callgraph             --------------------------
	.section	.nv.callgraph,"",@"SHT_CUDA_CALLGRAPH"
	.align	4
	.sectionentsize	8
	.align		4
        /*0000*/ 	.word	0x00000000
	.align		4
        /*0004*/ 	.word	0xffffffff
	.align		4
        /*0008*/ 	.word	0x00000000
	.align		4
        /*000c*/ 	.word	0xfffffffe
	.align		4
        /*0010*/ 	.word	0x00000000
	.align		4
        /*0014*/ 	.word	0xfffffffd
	.align		4
        /*0018*/ 	.word	0x00000000
	.align		4
        /*001c*/ 	.word	0xfffffffc


//--------------------- .text._Z10add_matrixPfS_S_i --------------------------
	.section	.text._Z10add_matrixPfS_S_i,"ax",@progbits
	.align	128
        .global         _Z10add_matrixPfS_S_i
        .type           _Z10add_matrixPfS_S_i,@function
        .size           _Z10add_matrixPfS_S_i,(.L_x_7 - _Z10add_matrixPfS_S_i)
        .other          _Z10add_matrixPfS_S_i,@"STO_CUDA_ENTRY STV_DEFAULT"
_Z10add_matrixPfS_S_i:
.text._Z10add_matrixPfS_S_i:
[----:B------:R-:W-:Y:S01]  /*0000*/  LDC R1, c[0x0][0x37c] ;  /* 0x0000df00ff017b82 */ /* 0x000fe20000000800 */
[----:B------:R-:W0:Y:S07]  /*0010*/  S2R R7, SR_TID.X ;  /* 0x0000000000077919 */ /* 0x000e2e0000002100 */
[----:B------:R-:W0:Y:S01]  /*0020*/  S2UR UR6, SR_CTAID.X ;  /* 0x00000000000679c3 */ /* 0x000e220000002500 */
[----:B------:R-:W1:Y:S01]  /*0030*/  LDCU UR8, c[0x0][0x398] ;  /* 0x00007300ff0877ac */ /* 0x000e620008000800 */
[----:B------:R-:W2:Y:S01]  /*0040*/  S2R R9, SR_TID.Y ;  /* 0x0000000000097919 */ /* 0x000ea20000002200 */
[----:B------:R-:W3:Y:S05]  /*0050*/  LDCU.64 UR4, c[0x0][0x358] ;  /* 0x00006b00ff0477ac */ /* 0x000eea0008000a00 */
[----:B------:R-:W0:Y:S08]  /*0060*/  LDC R0, c[0x0][0x360] ;  /* 0x0000d800ff007b82 */ /* 0x000e300000000800 */
[----:B------:R-:W2:Y:S08]  /*0070*/  S2UR UR7, SR_CTAID.Y ;  /* 0x00000000000779c3 */ /* 0x000eb00000002600 */
[----:B------:R-:W2:Y:S08]  /*0080*/  LDC R6, c[0x0][0x364] ;  /* 0x0000d900ff067b82 */ /* 0x000eb00000000800 */
[----:B------:R-:W4:Y:S01]  /*0090*/  LDC.64 R2, c[0x0][0x380] ;  /* 0x0000e000ff027b82 */ /* 0x000f220000000a00 */
[----:B0-----:R-:W-:-:S07]  /*00a0*/  IMAD R0, R0, UR6, R7 ;  /* 0x0000000600007c24 */ /* 0x001fce000f8e0207 */
[----:B------:R-:W0:Y:S01]  /*00b0*/  LDC.64 R4, c[0x0][0x388] ;  /* 0x0000e200ff047b82 */ /* 0x000e220000000a00 */
[----:B--2---:R-:W-:-:S04]  /*00c0*/  IMAD R7, R6, UR7, R9 ;  /* 0x0000000706077c24 */ /* 0x004fc8000f8e0209 */
[----:B-1----:R-:W-:-:S03]  /*00d0*/  IMAD R9, R7, UR8, R0 ;  /* 0x0000000807097c24 */ /* 0x002fc6000f8e0200 */
[----:B------:R-:W1:Y:S01]  /*00e0*/  LDC.64 R6, c[0x0][0x390] ;  /* 0x0000e400ff067b82 */ /* 0x000e620000000a00 */
[----:B----4-:R-:W-:-:S06]  /*00f0*/  IMAD.WIDE R2, R9, 0x4, R2 ;  /* 0x0000000409027825 */ /* 0x010fcc00078e0202 */
[----:B---3--:R-:W2:Y:S01]  /*0100*/  LDG.E R2, desc[UR4][R2.64] ;  /* 0x0000000402027981 */ /* 0x008ea2000c1e1900 */
[----:B0-----:R-:W-:-:S06]  /*0110*/  IMAD.WIDE R4, R9, 0x4, R4 ;  /* 0x0000000409047825 */ /* 0x001fcc00078e0204 */
[----:B------:R-:W2:Y:S01]  /*0120*/  LDG.E R5, desc[UR4][R4.64] ;  /* 0x0000000404057981 */ /* 0x000ea2000c1e1900 */
[----:B-1----:R-:W-:-:S04]  /*0130*/  IMAD.WIDE R6, R9, 0x4, R6 ;  /* 0x0000000409067825 */ /* 0x002fc800078e0206 */
[----:B--2---:R-:W-:-:S05]  /*0140*/  FADD R9, R2, R5 ;  /* 0x0000000502097221 */ /* 0x004fca0000000000 */
[----:B------:R-:W-:Y:S01]  /*0150*/  STG.E desc[UR4][R6.64], R9 ;  /* 0x0000000906007986 */ /* 0x000fe2000c101904 */
[----:B------:R-:W-:Y:S05]  /*0160*/  EXIT ;  /* 0x000000000000794d */ /* 0x000fea0003800000 */
.L_x_0:
[----:B------:R-:W-:-:S00]  /*0170*/  BRA `(.L_x_0) ;  /* 0xfffffffc00fc7947 */ /* 0x000fc0000383ffff */
[----:B------:R-:W-:-:S00]  /*0180*/  NOP ;  /* 0x0000000000007918 */ /* 0x000fc00000000000 */
[----:B------:R-:W-:-:S00]  /*0190*/  NOP ;  /* 0x0000000000007918 */ /* 0x000fc00000000000 */
[----:B------:R-:W-:-:S00]  /*01a0*/  NOP ;  /* 0x0000000000007918 */ /* 0x000fc00000000000 */
[----:B------:R-:W-:-:S00]  /*01b0*/  NOP ;  /* 0x0000000000007918 */ /* 0x000fc00000000000 */
[----:B------:R-:W-:-:S00]  /*01c0*/  NOP ;  /* 0x0000000000007918 */ /* 0x000fc00000000000 */
[----:B------:R-:W-:-:S00]  /*01d0*/  NOP ;  /* 0x0000000000007918 */ /* 0x000fc00000000000 */
[----:B------:R-:W-:-:S00]  /*01e0*/  NOP ;  /* 0x0000000000007918 */ /* 0x000fc00000000000 */
[----:B------:R-:W-:-:S00]  /*01f0*/  NOP ;  /* 0x0000000000007918 */ /* 0x000fc00000000000 */
.L_x_7:


//--------------------- .text._Z6simplePf         --------------------------
	.section	.text._Z6simplePf,"ax",@progbits
	.align	128
        .global         _Z6simplePf
        .type           _Z6simplePf,@function
        .size           _Z6simplePf,(.L_x_6 - _Z6simplePf)
        .other          _Z6simplePf,@"STO_CUDA_ENTRY STV_DEFAULT"
_Z6simplePf:
.text._Z6simplePf:
[----:B------:R-:W-:Y:S01]  /*0000*/  LDC R1, c[0x0][0x37c] ;  /* 0x0000df00ff017b82 */ /* 0x000fe20000000800 */
[----:B------:R-:W0:Y:S07]  /*0010*/  S2R R5, SR_TID.X ;  /* 0x0000000000057919 */ /* 0x000e2e0000002100 */
[----:B------:R-:W0:Y:S01]  /*0020*/  LDC.64 R2, c[0x0][0x380] ;  /* 0x0000e000ff027b82 */ /* 0x000e220000000a00 */
[----:B------:R-:W1:Y:S01]  /*0030*/  LDCU.64 UR4, c[0x0][0x358] ;  /* 0x00006b00ff0477ac */ /* 0x000e620008000a00 */
[----:B0-----:R-:W-:-:S05]  /*0040*/  IMAD.WIDE.U32 R2, R5, 0x4, R2 ;  /* 0x0000000405027825 */ /* 0x001fca00078e0002 */
[----:B-1----:R-:W2:Y:S01]  /*0050*/  LDG.E R0, desc[UR4][R2.64] ;  /* 0x0000000402007981 */ /* 0x002ea2000c1e1900 */
[----:B------:R-:W-:Y:S01]  /*0060*/  BSSY.RECONVERGENT B0, `(.L_x_1) ;  /* 0x000000d000007945 */ /* 0x000fe20003800200 */
[----:B--2---:R-:W-:Y:S01]  /*0070*/  IADD3 R4, PT, PT, R0, -0xd000000, RZ ;  /* 0xf300000000047810 */ /* 0x004fe20007ffe0ff */
[----:B------:R0:W1:Y:S03]  /*0080*/  MUFU.RSQ R5, R0 ;  /* 0x0000000000057308 */ /* 0x0000660000001400 */
[----:B------:R-:W-:-:S13]  /*0090*/  ISETP.GT.U32.AND P0, PT, R4, 0x727fffff, PT ;  /* 0x727fffff0400780c */ /* 0x000fda0003f04070 */
[----:B0-----:R-:W-:Y:S05]  /*00a0*/  @!P0 BRA `(.L_x_2) ;  /* 0x0000000000108947 */ /* 0x001fea0003800000 */
[----:B------:R-:W-:-:S07]  /*00b0*/  MOV R9, 0xd0 ;  /* 0x000000d000097802 */ /* 0x000fce0000000f00 */
[----:B-1----:R-:W-:Y:S05]  /*00c0*/  CALL.REL.NOINC `($__internal_0_$__cuda_sm20_sqrt_rn_f32_slowpath) ;  /* 0x0000000000247944 */ /* 0x002fea0003c00000 */
[----:B------:R-:W-:Y:S01]  /*00d0*/  MOV R5, R0 ;  /* 0x0000000000057202 */ /* 0x000fe20000000f00 */
[----:B------:R-:W-:Y:S06]  /*00e0*/  BRA `(.L_x_3) ;  /* 0x0000000000107947 */ /* 0x000fec0003800000 */
.L_x_2:
[----:B-1----:R-:W-:Y:S01]  /*00f0*/  FMUL.FTZ R7, R0, R5 ;  /* 0x0000000500077220 */ /* 0x002fe20000410000 */
[----:B------:R-:W-:-:S03]  /*0100*/  FMUL.FTZ R5, R5, 0.5 ;  /* 0x3f00000005057820 */ /* 0x000fc60000410000 */
[----:B------:R-:W-:-:S04]  /*0110*/  FFMA R0, -R7, R7, R0 ;  /* 0x0000000707007223 */ /* 0x000fc80000000100 */
[----:B------:R-:W-:-:S07]  /*0120*/  FFMA R5, R0, R5, R7 ;  /* 0x0000000500057223 */ /* 0x000fce0000000007 */
.L_x_3:
[----:B------:R-:W-:Y:S05]  /*0130*/  BSYNC.RECONVERGENT B0 ;  /* 0x0000000000007941 */ /* 0x000fea0003800200 */
.L_x_1:
[----:B------:R-:W-:Y:S01]  /*0140*/  STG.E desc[UR4][R2.64], R5 ;  /* 0x0000000502007986 */ /* 0x000fe2000c101904 */
[----:B------:R-:W-:Y:S05]  /*0150*/  EXIT ;  /* 0x000000000000794d */ /* 0x000fea0003800000 */
        .weak           $__internal_0_$__cuda_sm20_sqrt_rn_f32_slowpath
        .type           $__internal_0_$__cuda_sm20_sqrt_rn_f32_slowpath,@function
        .size           $__internal_0_$__cuda_sm20_sqrt_rn_f32_slowpath,(.L_x_6 - $__internal_0_$__cuda_sm20_sqrt_rn_f32_slowpath)
$__internal_0_$__cuda_sm20_sqrt_rn_f32_slowpath:
[----:B------:R-:W-:-:S13]  /*0160*/  LOP3.LUT P0, RZ, R0, 0x7fffffff, RZ, 0xc0, !PT ;  /* 0x7fffffff00ff7812 */ /* 0x000fda000780c0ff */
[----:B------:R-:W-:Y:S01]  /*0170*/  @!P0 MOV R4, R0 ;  /* 0x0000000000048202 */ /* 0x000fe20000000f00 */
[----:B------:R-:W-:Y:S06]  /*0180*/  @!P0 BRA `(.L_x_4) ;  /* 0x0000000000408947 */ /* 0x000fec0003800000 */
[----:B------:R-:W-:-:S13]  /*0190*/  FSETP.GEU.FTZ.AND P0, PT, R0, RZ, PT ;  /* 0x000000ff0000720b */ /* 0x000fda0003f1e000 */
[----:B------:R-:W-:Y:S01]  /*01a0*/  @!P0 MOV R4, 0x7fffffff ;  /* 0x7fffffff00048802 */ /* 0x000fe20000000f00 */
[----:B------:R-:W-:Y:S06]  /*01b0*/  @!P0 BRA `(.L_x_4) ;  /* 0x0000000000348947 */ /* 0x000fec0003800000 */
[----:B------:R-:W-:-:S13]  /*01c0*/  FSETP.GTU.FTZ.AND P0, PT, |R0|, +INF , PT ;  /* 0x7f8000000000780b */ /* 0x000fda0003f1c200 */
[----:B------:R-:W-:Y:S01]  /*01d0*/  @P0 FADD.FTZ R4, R0, 1 ;  /* 0x3f80000000040421 */ /* 0x000fe20000010000 */
[----:B------:R-:W-:Y:S06]  /*01e0*/  @P0 BRA `(.L_x_4) ;  /* 0x0000000000280947 */ /* 0x000fec0003800000 */
[----:B------:R-:W-:-:S13]  /*01f0*/  FSETP.NEU.FTZ.AND P0, PT, |R0|, +INF , PT ;  /* 0x7f8000000000780b */ /* 0x000fda0003f1d200 */
[----:B------:R-:W-:-:S04]  /*0200*/  @P0 FFMA R5, R0, 1.84467440737095516160e+19, RZ ;  /* 0x5f80000000050823 */ /* 0x000fc800000000ff */
[----:B------:R-:W0:Y:S02]  /*0210*/  @P0 MUFU.RSQ R4, R5 ;  /* 0x0000000500040308 */ /* 0x000e240000001400 */
[----:B0-----:R-:W-:Y:S01]  /*0220*/  @P0 FMUL.FTZ R6, R5, R4 ;  /* 0x0000000405060220 */ /* 0x001fe20000410000 */
[----:B------:R-:W-:Y:S01]  /*0230*/  @P0 FMUL.FTZ R8, R4, 0.5 ;  /* 0x3f00000004080820 */ /* 0x000fe20000410000 */
[----:B------:R-:W-:Y:S02]  /*0240*/  @!P0 MOV R4, R0 ;  /* 0x0000000000048202 */ /* 0x000fe40000000f00 */
[----:B------:R-:W-:-:S04]  /*0250*/  @P0 FADD.FTZ R7, -R6, -RZ ;  /* 0x800000ff06070221 */ /* 0x000fc80000010100 */
[----:B------:R-:W-:-:S04]  /*0260*/  @P0 FFMA R7, R6, R7, R5 ;  /* 0x0000000706070223 */ /* 0x000fc80000000005 */
[----:B------:R-:W-:-:S04]  /*0270*/  @P0 FFMA R7, R7, R8, R6 ;  /* 0x0000000807070223 */ /* 0x000fc80000000006 */
[----:B------:R-:W-:-:S07]  /*0280*/  @P0 FMUL.FTZ R4, R7, 2.3283064365386962891e-10 ;  /* 0x2f80000007040820 */ /* 0x000fce0000410000 */
.L_x_4:
[----:B------:R-:W-:Y:S01]  /*0290*/  HFMA2 R5, -RZ, RZ, 0, 0 ;  /* 0x00000000ff057431 */ /* 0x000fe200000001ff */
[----:B------:R-:W-:Y:S02]  /*02a0*/  MOV R0, R4 ;  /* 0x0000000400007202 */ /* 0x000fe40000000f00 */
[----:B------:R-:W-:-:S04]  /*02b0*/  MOV R4, R9 ;  /* 0x0000000900047202 */ /* 0x000fc80000000f00 */
[----:B------:R-:W-:Y:S05]  /*02c0*/  RET.REL.NODEC R4 `(_Z6simplePf) ;  /* 0xfffffffc044c7950 */ /* 0x000fea0003c3ffff */
.L_x_5:
        /* <DEDUP_REMOVED lines=11> */
.L_x_6:


//--------------------- .nv.shared.reserved.0     --------------------------
	.section	.nv.shared.reserved.0,"aw",@nobits
	.weak		__nv_reservedSMEM_offset_0_alias
	.size		__nv_reservedSMEM_offset_0_alias, 0, 64
	.other		__nv_reservedSMEM_offset_0_alias,@"STO_CUDA_RESERVED_SHARED STV_DEFAULT"
__nv_reservedSMEM_offset_0_alias:
	.zero		0
	.zero		64


//--------------------- .nv.constant0._Z10add_matrixPfS_S_i --------------------------
	.section	.nv.constant0._Z10add_matrixPfS_S_i,"a",@progbits
	.sectionflags	@""
	.align	4
.nv.constant0._Z10add_matrixPfS_S_i:
	.zero		924


//--------------------- .nv.constant0._Z6simplePf --------------------------
	.section	.nv.constant0._Z6simplePf,"a",@progbits
	.sectionflags	@""
	.align	4
.nv.constant0._Z6simplePf:
	.zero		904


//--------------------- SYMBOLS --------------------------

	.type		.nv.reservedSmem.offset0,@object
	.size		.nv.reservedSmem.offset0,0x4
